//
// Generated by NVIDIA NVVM Compiler
//
// Compiler Build ID: CL-36424714
// Cuda compilation tools, release 13.0, V13.0.88
// Based on NVVM 20.0.0
//

.version 9.0
.target sm_100
.address_size 64

	// .globl	_Z11calcularGPUP7casillaPfS1_ii

.visible .entry _Z11calcularGPUP7casillaPfS1_ii(
	.param .u64 .ptr .align 1 _Z11calcularGPUP7casillaPfS1_ii_param_0,
	.param .u64 .ptr .align 1 _Z11calcularGPUP7casillaPfS1_ii_param_1,
	.param .u64 .ptr .align 1 _Z11calcularGPUP7casillaPfS1_ii_param_2,
	.param .u32 _Z11calcularGPUP7casillaPfS1_ii_param_3,
	.param .u32 _Z11calcularGPUP7casillaPfS1_ii_param_4
)
{
	.reg .pred 	%p<2>;
	.reg .b32 	%r<11>;
	.reg .b32 	%f<5>;
	.reg .b64 	%rd<13>;

	ld.param.u64 	%rd1, [_Z11calcularGPUP7casillaPfS1_ii_param_0];
	ld.param.u64 	%rd2, [_Z11calcularGPUP7casillaPfS1_ii_param_1];
	ld.param.u64 	%rd3, [_Z11calcularGPUP7casillaPfS1_ii_param_2];
	ld.param.u32 	%r3, [_Z11calcularGPUP7casillaPfS1_ii_param_3];
	ld.param.u32 	%r2, [_Z11calcularGPUP7casillaPfS1_ii_param_4];
	mov.u32 	%r4, %ctaid.x;
	mov.u32 	%r5, %ntid.x;
	mov.u32 	%r6, %tid.x;
	mad.lo.s32 	%r1, %r4, %r5, %r6;
	setp.ge.s32 	%p1, %r1, %r3;
	@%p1 bra 	$L__BB0_2;
	cvta.to.global.u64 	%rd4, %rd1;
	cvta.to.global.u64 	%rd5, %rd2;
	cvta.to.global.u64 	%rd6, %rd3;
	mul.wide.s32 	%rd7, %r1, 8;
	add.s64 	%rd8, %rd4, %rd7;
	ld.global.u32 	%r7, [%rd8];
	div.s32 	%r8, %r7, %r2;
	mul.lo.s32 	%r9, %r8, %r2;
	sub.s32 	%r10, %r7, %r9;
	mul.wide.s32 	%rd9, %r8, 4;
	add.s64 	%rd10, %rd6, %rd9;
	ld.global.f32 	%f1, [%rd8+4];
	mul.wide.s32 	%rd11, %r10, 4;
	add.s64 	%rd12, %rd5, %rd11;
	ld.global.f32 	%f2, [%rd12];
	mul.f32 	%f3, %f1, %f2;
	atom.global.add.f32 	%f4, [%rd10], %f3;
$L__BB0_2:
	ret;

}


// ===== COMPILED SASS (sm_100) =====

	.target	sm_100

	.elftype	@"ET_EXEC"


//--------------------- .note.nv.tkinfo           --------------------------
	.section	.note.nv.tkinfo,"",@"SHT_NOTE"
	.sectionflags	@"SHF_NOTE_NV_TKINFO"
	.tkinfo
        /*0018*/ 	.word	0x00000002
        /*0030*/ 	.string	""
        /*0030*/ 	.string	"ptxas"
        /*0030*/ 	.string	"Cuda compilation tools, release 13.0, V13.0.88"
        /*0030*/ 	.string	"Build cuda_13.0.r13.0/compiler.36424714_0"
        /*0030*/ 	.string	"-arch sm_100 -m 64 "



//--------------------- .note.nv.cuinfo           --------------------------
	.section	.note.nv.cuinfo,"",@"SHT_NOTE"
	.sectionflags	@"SHF_NOTE_NV_CUINFO"
        /*0018*/ 	.short	0x0002
        /*001a*/ 	.short	0x0064
        /*001c*/ 	.short	0x0082
	.zero		2


//--------------------- .nv.info                  --------------------------
	.section	.nv.info,"",@"SHT_CUDA_INFO"
	.align	4


	//----- nvinfo : EIATTR_REGCOUNT
	.align		4
        /*0000*/ 	.byte	0x04, 0x2f
        /*0002*/ 	.short	(.L_1 - .L_0)
	.align		4
.L_0:
        /*0004*/ 	.word	index@(_Z11calcularGPUP7casillaPfS1_ii)
        /*0008*/ 	.word	0x0000000e


	//----- nvinfo : EIATTR_FRAME_SIZE
	.align		4
.L_1:
        /*000c*/ 	.byte	0x04, 0x11
        /*000e*/ 	.short	(.L_3 - .L_2)
	.align		4
.L_2:
        /*0010*/ 	.word	index@(_Z11calcularGPUP7casillaPfS1_ii)
        /*0014*/ 	.word	0x00000000


	//----- nvinfo : EIATTR_MIN_STACK_SIZE
	.align		4
.L_3:
        /*0018*/ 	.byte	0x04, 0x12
        /*001a*/ 	.short	(.L_5 - .L_4)
	.align		4
.L_4:
        /*001c*/ 	.word	index@(_Z11calcularGPUP7casillaPfS1_ii)
        /*0020*/ 	.word	0x00000000
.L_5:


//--------------------- .nv.compat                --------------------------
	.section	.nv.compat,"",@"SHT_CUDA_COMPAT_INFO"
	.align	4
        /*0000*/ 	.byte	0x02, 0x09, 0x00, 0x00, 0x02, 0x02, 0x01, 0x00, 0x02, 0x05, 0x05, 0x00, 0x03, 0x07, 0x01, 0x01
        /*0010*/ 	.byte	0x02, 0x03, 0x00, 0x00, 0x02, 0x06, 0x01, 0x00, 0x04, 0x0b, 0x08, 0x00, 0x09, 0x00, 0x00, 0x00
        /*0020*/ 	.byte	0x00, 0x00, 0x00, 0x00


//--------------------- .nv.info._Z11calcularGPUP7casillaPfS1_ii --------------------------
	.section	.nv.info._Z11calcularGPUP7casillaPfS1_ii,"",@"SHT_CUDA_INFO"
	.sectionflags	@""
	.align	4


	//----- nvinfo : EIATTR_CUDA_API_VERSION
	.align		4
        /*0000*/ 	.byte	0x04, 0x37
        /*0002*/ 	.short	(.L_7 - .L_6)
.L_6:
        /*0004*/ 	.word	0x00000082


	//----- nvinfo : EIATTR_KPARAM_INFO
	.align		4
.L_7:
        /*0008*/ 	.byte	0x04, 0x17
        /*000a*/ 	.short	(.L_9 - .L_8)
.L_8:
        /*000c*/ 	.word	0x00000000
        /*0010*/ 	.short	0x0004
        /*0012*/ 	.short	0x001c
        /*0014*/ 	.byte	0x00, 0xf0, 0x11, 0x00


	//----- nvinfo : EIATTR_KPARAM_INFO
	.align		4
.L_9:
        /*0018*/ 	.byte	0x04, 0x17
        /*001a*/ 	.short	(.L_11 - .L_10)
.L_10:
        /*001c*/ 	.word	0x00000000
        /*0020*/ 	.short	0x0003
        /*0022*/ 	.short	0x0018
        /*0024*/ 	.byte	0x00, 0xf0, 0x11, 0x00


	//----- nvinfo : EIATTR_KPARAM_INFO
	.align		4
.L_11:
        /*0028*/ 	.byte	0x04, 0x17
        /*002a*/ 	.short	(.L_13 - .L_12)
.L_12:
        /*002c*/ 	.word	0x00000000
        /*0030*/ 	.short	0x0002
        /*0032*/ 	.short	0x0010
        /*0034*/ 	.byte	0x00, 0xf5, 0x21, 0x00


	//----- nvinfo : EIATTR_KPARAM_INFO
	.align		4
.L_13:
        /*0038*/ 	.byte	0x04, 0x17
        /*003a*/ 	.short	(.L_15 - .L_14)
.L_14:
        /*003c*/ 	.word	0x00000000
        /*0040*/ 	.short	0x0001
        /*0042*/ 	.short	0x0008
        /*0044*/ 	.byte	0x00, 0xf5, 0x21, 0x00


	//----- nvinfo : EIATTR_KPARAM_INFO
	.align		4
.L_15:
        /*0048*/ 	.byte	0x04, 0x17
        /*004a*/ 	.short	(.L_17 - .L_16)
.L_16:
        /*004c*/ 	.word	0x00000000
        /*0050*/ 	.short	0x0000
        /*0052*/ 	.short	0x0000
        /*0054*/ 	.byte	0x00, 0xf5, 0x21, 0x00


	//----- nvinfo : EIATTR_SPARSE_MMA_MASK
	.align		4
.L_17:
        /*0058*/ 	.byte	0x03, 0x50
        /*005a*/ 	.short	0x0000


	//----- nvinfo : EIATTR_MAXREG_COUNT
	.align		4
        /*005c*/ 	.byte	0x03, 0x1b
        /*005e*/ 	.short	0x00ff


	//----- nvinfo : EIATTR_MERCURY_ISA_VERSION
	.align		4
        /*0060*/ 	.byte	0x03, 0x5f
        /*0062*/ 	.short	0x0101


	//----- nvinfo : EIATTR_VRC_CTA_INIT_COUNT
	.align		4
        /*0064*/ 	.byte	0x02, 0x4a
	.zero		1
	.zero		1


	//----- nvinfo : EIATTR_EXIT_INSTR_OFFSETS
	.align		4
        /*0068*/ 	.byte	0x04, 0x1c
        /*006a*/ 	.short	(.L_19 - .L_18)


	//   ....[0]....
.L_18:
        /*006c*/ 	.word	0x00000070


	//   ....[1]....
        /*0070*/ 	.word	0x000002f0


	//----- nvinfo : EIATTR_CBANK_PARAM_SIZE
	.align		4
.L_19:
        /*0074*/ 	.byte	0x03, 0x19
        /*0076*/ 	.short	0x0020


	//----- nvinfo : EIATTR_PARAM_CBANK
	.align		4
        /*0078*/ 	.byte	0x04, 0x0a
        /*007a*/ 	.short	(.L_21 - .L_20)
	.align		4
.L_20:
        /*007c*/ 	.word	index@(.nv.constant0._Z11calcularGPUP7casillaPfS1_ii)
        /*0080*/ 	.short	0x0380
        /*0082*/ 	.short	0x0020


	//----- nvinfo : EIATTR_SW_WAR
	.align		4
.L_21:
        /*0084*/ 	.byte	0x04, 0x36
        /*0086*/ 	.short	(.L_23 - .L_22)
.L_22:
        /*0088*/ 	.word	0x00000008
.L_23:


//--------------------- .nv.callgraph             --------------------------
	.section	.nv.callgraph,"",@"SHT_CUDA_CALLGRAPH"
	.align	4
	.sectionentsize	8
	.align		4
        /*0000*/ 	.word	0x00000000
	.align		4
        /*0004*/ 	.word	0xffffffff
	.align		4
        /*0008*/ 	.word	0x00000000
	.align		4
        /*000c*/ 	.word	0xfffffffe
	.align		4
        /*0010*/ 	.word	0x00000000
	.align		4
        /*0014*/ 	.word	0xfffffffd
	.align		4
        /*0018*/ 	.word	0x00000000
	.align		4
        /*001c*/ 	.word	0xfffffffc


//--------------------- .text._Z11calcularGPUP7casillaPfS1_ii --------------------------
	.section	.text._Z11calcularGPUP7casillaPfS1_ii,"ax",@progbits
	.align	128
        .global         _Z11calcularGPUP7casillaPfS1_ii
        .type           _Z11calcularGPUP7casillaPfS1_ii,@function
        .size           _Z11calcularGPUP7casillaPfS1_ii,(.L_x_1 - _Z11calcularGPUP7casillaPfS1_ii)
        .other          _Z11calcularGPUP7casillaPfS1_ii,@"STO_CUDA_ENTRY STV_DEFAULT"
_Z11calcularGPUP7casillaPfS1_ii:
.text._Z11calcularGPUP7casillaPfS1_ii:
[----:B------:R-:W-:Y:S01]  /*0000*/  LDC R1, c[0x0][0x37c] ;  /* 0x0000df00ff017b82 */ /* 0x000fe20000000800 */
[----:B------:R-:W0:Y:S07]  /*0010*/  S2R R0, SR_TID.X ;  /* 0x0000000000007919 */ /* 0x000e2e0000002100 */
[----:B------:R-:W0:Y:S01]  /*0020*/  S2UR UR4, SR_CTAID.X ;  /* 0x00000000000479c3 */ /* 0x000e220000002500 */
[----:B------:R-:W1:Y:S07]  /*0030*/  LDCU UR5, c[0x0][0x398] ;  /* 0x00007300ff0577ac */ /* 0x000e6e0008000800 */
[----:B------:R-:W0:Y:S02]  /*0040*/  LDC R5, c[0x0][0x360] ;  /* 0x0000d800ff057b82 */ /* 0x000e240000000800 */
[----:B0-----:R-:W-:-:S05]  /*0050*/  IMAD R5, R5, UR4, R0 ;  /* 0x0000000405057c24 */ /* 0x001fca000f8e0200 */
[----:B-1----:R-:W-:-:S13]  /*0060*/  ISETP.GE.AND P0, PT, R5, UR5, PT ;  /* 0x0000000505007c0c */ /* 0x002fda000bf06270 */
[----:B------:R-:W-:Y:S05]  /*0070*/  @P0 EXIT ;  /* 0x000000000000094d */ /* 0x000fea0003800000 */
[----:B------:R-:W0:Y:S01]  /*0080*/  LDC.64 R2, c[0x0][0x380] ;  /* 0x0000e000ff027b82 */ /* 0x000e220000000a00 */
[----:B------:R-:W1:Y:S07]  /*0090*/  LDCU.64 UR4, c[0x0][0x358] ;  /* 0x00006b00ff0477ac */ /* 0x000e6e0008000a00 */
[----:B------:R-:W2:Y:S01]  /*00a0*/  LDC R11, c[0x0][0x39c] ;  /* 0x0000e700ff0b7b82 */ /* 0x000ea20000000800 */
[----:B0-----:R-:W-:-:S05]  /*00b0*/  IMAD.WIDE R2, R5, 0x8, R2 ;  /* 0x0000000805027825 */ /* 0x001fca00078e0202 */
[----:B-1----:R-:W3:Y:S01]  /*00c0*/  LDG.E R0, desc[UR4][R2.64] ;  /* 0x0000000402007981 */ /* 0x002ee2000c1e1900 */
[----:B--2---:R-:W-:-:S04]  /*00d0*/  IABS R7, R11 ;  /* 0x0000000b00077213 */ /* 0x004fc80000000000 */
[----:B------:R-:W0:Y:S01]  /*00e0*/  I2F.RP R6, R7 ;  /* 0x0000000700067306 */ /* 0x000e220000209400 */
[----:B------:R-:W2:Y:S07]  /*00f0*/  LDG.E R2, desc[UR4][R2.64+0x4] ;  /* 0x0000040402027981 */ /* 0x000eae000c1e1900 */
[----:B0-----:R-:W0:Y:S02]  /*0100*/  MUFU.RCP R6, R6 ;  /* 0x0000000600067308 */ /* 0x001e240000001000 */
[----:B0-----:R-:W-:-:S06]  /*0110*/  IADD3 R4, PT, PT, R6, 0xffffffe, RZ ;  /* 0x0ffffffe06047810 */ /* 0x001fcc0007ffe0ff */
[----:B------:R0:W1:Y:S02]  /*0120*/  F2I.FTZ.U32.TRUNC.NTZ R5, R4 ;  /* 0x0000000400057305 */ /* 0x000064000021f000 */
[----:B0-----:R-:W-:Y:S02]  /*0130*/  HFMA2 R4, -RZ, RZ, 0, 0 ;  /* 0x00000000ff047431 */ /* 0x001fe400000001ff */
[----:B-1----:R-:W-:-:S04]  /*0140*/  IMAD.MOV R8, RZ, RZ, -R5 ;  /* 0x000000ffff087224 */ /* 0x002fc800078e0a05 */
[----:B------:R-:W-:-:S04]  /*0150*/  IMAD R9, R8, R7, RZ ;  /* 0x0000000708097224 */ /* 0x000fc800078e02ff */
[----:B------:R-:W-:Y:S01]  /*0160*/  IMAD.HI.U32 R5, R5, R9, R4 ;  /* 0x0000000905057227 */ /* 0x000fe200078e0004 */
[----:B---3--:R-:W-:Y:S02]  /*0170*/  IABS R8, R0 ;  /* 0x0000000000087213 */ /* 0x008fe40000000000 */
[----:B------:R-:W-:-:S03]  /*0180*/  LOP3.LUT R4, R0, R11, RZ, 0x3c, !PT ;  /* 0x0000000b00047212 */ /* 0x000fc600078e3cff */
[----:B------:R-:W-:Y:S01]  /*0190*/  IMAD.HI.U32 R5, R5, R8, RZ ;  /* 0x0000000805057227 */ /* 0x000fe200078e00ff */
[----:B------:R-:W-:-:S03]  /*01a0*/  ISETP.GE.AND P1, PT, R4, RZ, PT ;  /* 0x000000ff0400720c */ /* 0x000fc60003f26270 */
[----:B------:R-:W-:-:S04]  /*01b0*/  IMAD.MOV R6, RZ, RZ, -R5 ;  /* 0x000000ffff067224 */ /* 0x000fc800078e0a05 */
[----:B------:R-:W-:-:S05]  /*01c0*/  IMAD R6, R7, R6, R8 ;  /* 0x0000000607067224 */ /* 0x000fca00078e0208 */
[----:B------:R-:W-:-:S13]  /*01d0*/  ISETP.GT.U32.AND P2, PT, R7, R6, PT ;  /* 0x000000060700720c */ /* 0x000fda0003f44070 */
[-C--:B------:R-:W-:Y:S01]  /*01e0*/  @!P2 IADD3 R6, PT, PT, R6, -R7.reuse, RZ ;  /* 0x800000070606a210 */ /* 0x080fe20007ffe0ff */
[----:B------:R-:W-:Y:S01]  /*01f0*/  @!P2 VIADD R5, R5, 0x1 ;  /* 0x000000010505a836 */ /* 0x000fe20000000000 */
[----:B------:R-:W-:Y:S02]  /*0200*/  ISETP.NE.AND P2, PT, R11, RZ, PT ;  /* 0x000000ff0b00720c */ /* 0x000fe40003f45270 */
[----:B------:R-:W-:Y:S02]  /*0210*/  ISETP.GE.U32.AND P0, PT, R6, R7, PT ;  /* 0x000000070600720c */ /* 0x000fe40003f06070 */
[----:B------:R-:W0:Y:S11]  /*0220*/  LDC.64 R6, c[0x0][0x388] ;  /* 0x0000e200ff067b82 */ /* 0x000e360000000a00 */
[----:B------:R-:W-:-:S05]  /*0230*/  @P0 IADD3 R5, PT, PT, R5, 0x1, RZ ;  /* 0x0000000105050810 */ /* 0x000fca0007ffe0ff */
[----:B------:R-:W-:-:S05]  /*0240*/  IMAD.MOV.U32 R9, RZ, RZ, R5 ;  /* 0x000000ffff097224 */ /* 0x000fca00078e0005 */
[----:B------:R-:W-:Y:S02]  /*0250*/  @!P1 IADD3 R9, PT, PT, -R9, RZ, RZ ;  /* 0x000000ff09099210 */ /* 0x000fe40007ffe1ff */
[----:B------:R-:W-:-:S04]  /*0260*/  @!P2 LOP3.LUT R9, RZ, R11, RZ, 0x33, !PT ;  /* 0x0000000bff09a212 */ /* 0x000fc800078e33ff */
[----:B------:R-:W-:-:S05]  /*0270*/  IADD3 R5, PT, PT, -R9, RZ, RZ ;  /* 0x000000ff09057210 */ /* 0x000fca0007ffe1ff */
[----:B------:R-:W-:-:S04]  /*0280*/  IMAD R5, R11, R5, R0 ;  /* 0x000000050b057224 */ /* 0x000fc800078e0200 */
[----:B0-----:R-:W-:Y:S02]  /*0290*/  IMAD.WIDE R6, R5, 0x4, R6 ;  /* 0x0000000405067825 */ /* 0x001fe400078e0206 */
[----:B------:R-:W0:Y:S04]  /*02a0*/  LDC.64 R4, c[0x0][0x390] ;  /* 0x0000e400ff047b82 */ /* 0x000e280000000a00 */
[----:B------:R-:W2:Y:S01]  /*02b0*/  LDG.E R7, desc[UR4][R6.64] ;  /* 0x0000000406077981 */ /* 0x000ea2000c1e1900 */
[----:B0-----:R-:W-:-:S04]  /*02c0*/  IMAD.WIDE R4, R9, 0x4, R4 ;  /* 0x0000000409047825 */ /* 0x001fc800078e0204 */
[----:B--2---:R-:W-:-:S05]  /*02d0*/  FMUL R9, R2, R7 ;  /* 0x0000000702097220 */ /* 0x004fca0000400000 */
[----:B------:R-:W-:Y:S01]  /*02e0*/  REDG.E.ADD.F32.FTZ.RN.STRONG.GPU desc[UR4][R4.64], R9 ;  /* 0x00000009040079a6 */ /* 0x000fe2000c12f304 */
[----:B------:R-:W-:Y:S05]  /*02f0*/  EXIT ;  /* 0x000000000000794d */ /* 0x000fea0003800000 */
.L_x_0:
[----:B------:R-:W-:-:S00]  /*0300*/  BRA `(.L_x_0) ;  /* 0xfffffffc00fc7947 */ /* 0x000fc0000383ffff */
[----:B------:R-:W-:-:S00]  /*0310*/  NOP ;  /* 0x0000000000007918 */ /* 0x000fc00000000000 */
        /* <DEDUP_REMOVED lines=14> */
.L_x_1:


//--------------------- .nv.shared.reserved.0     --------------------------
	.section	.nv.shared.reserved.0,"aw",@nobits
	.weak		__nv_reservedSMEM_offset_0_alias
	.size		__nv_reservedSMEM_offset_0_alias, 0, 64
	.other		__nv_reservedSMEM_offset_0_alias,@"STO_CUDA_RESERVED_SHARED STV_DEFAULT"
__nv_reservedSMEM_offset_0_alias:
	.zero		0
	.zero		64


//--------------------- .nv.constant0._Z11calcularGPUP7casillaPfS1_ii --------------------------
	.section	.nv.constant0._Z11calcularGPUP7casillaPfS1_ii,"a",@progbits
	.sectionflags	@""
	.align	4
.nv.constant0._Z11calcularGPUP7casillaPfS1_ii:
	.zero		928


//--------------------- SYMBOLS --------------------------

	.type		.nv.reservedSmem.offset0,@object
	.size		.nv.reservedSmem.offset0,0x4
